	.headerflags	@"EF_CUDA_TEXMODE_UNIFIED EF_CUDA_64BIT_ADDRESS EF_CUDA_ACCELERATORS EF_CUDA_SM90 EF_CUDA_VIRTUAL_SM(EF_CUDA_SM90)"
	.elftype	@"ET_EXEC"


//--------------------- .nv.info                  --------------------------
	.section	.nv.info,"",@"SHT_CUDA_INFO"
	.align	4


	//----- nvinfo : EIATTR_REGCOUNT
	.align		4
        /*0000*/ 	.byte	0x04, 0x2f
        /*0002*/ 	.short	(.L_2 - .L_1)
	.align		4
.L_1:
        /*0004*/ 	.word	index@(triton_poi_fused_native_group_norm_relu_18)
        /*0008*/ 	.word	0x00000018


	//----- nvinfo : EIATTR_MIN_STACK_SIZE
	.align		4
.L_2:
        /*000c*/ 	.byte	0x04, 0x12
        /*000e*/ 	.short	(.L_4 - .L_3)
	.align		4
.L_3:
        /*0010*/ 	.word	index@(triton_poi_fused_native_group_norm_relu_18)
        /*0014*/ 	.word	0x00000000


	//----- nvinfo : EIATTR_FRAME_SIZE
	.align		4
.L_4:
        /*0018*/ 	.byte	0x04, 0x11
        /*001a*/ 	.short	(.L_6 - .L_5)
	.align		4
.L_5:
        /*001c*/ 	.word	index@(triton_poi_fused_native_group_norm_relu_18)
        /*0020*/ 	.word	0x00000000


	//----- nvinfo : EIATTR_MIN_STACK_SIZE
	.align		4
.L_6:
        /*0024*/ 	.byte	0x04, 0x12
        /*0026*/ 	.short	(.L_8 - .L_7)
	.align		4
.L_7:
        /*0028*/ 	.word	index@(triton_poi_fused_native_group_norm_relu_18)
        /*002c*/ 	.word	0x00000000
.L_8:


//--------------------- .nv.info.triton_poi_fused_native_group_norm_relu_18 --------------------------
	.section	.nv.info.triton_poi_fused_native_group_norm_relu_18,"",@"SHT_CUDA_INFO"
	.sectionflags	@""
	.align	4


	//----- nvinfo : EIATTR_CUDA_API_VERSION
	.align		4
        /*0000*/ 	.byte	0x04, 0x37
        /*0002*/ 	.short	(.L_10 - .L_9)
.L_9:
        /*0004*/ 	.word	0x0000007c


	//----- nvinfo : EIATTR_KPARAM_INFO
	.align		4
.L_10:
        /*0008*/ 	.byte	0x04, 0x17
        /*000a*/ 	.short	(.L_12 - .L_11)
.L_11:
        /*000c*/ 	.word	0x00000000
        /*0010*/ 	.short	0x0006
        /*0012*/ 	.short	0x0030
        /*0014*/ 	.byte	0x00, 0xf0, 0x11, 0x00


	//----- nvinfo : EIATTR_KPARAM_INFO
	.align		4
.L_12:
        /*0018*/ 	.byte	0x04, 0x17
        /*001a*/ 	.short	(.L_14 - .L_13)
.L_13:
        /*001c*/ 	.word	0x00000000
        /*0020*/ 	.short	0x0005
        /*0022*/ 	.short	0x0028
        /*0024*/ 	.byte	0x00, 0xf4, 0x21, 0x00


	//----- nvinfo : EIATTR_KPARAM_INFO
	.align		4
.L_14:
        /*0028*/ 	.byte	0x04, 0x17
        /*002a*/ 	.short	(.L_16 - .L_15)
.L_15:
        /*002c*/ 	.word	0x00000000
        /*0030*/ 	.short	0x0004
        /*0032*/ 	.short	0x0020
        /*0034*/ 	.byte	0x00, 0xf4, 0x21, 0x00


	//----- nvinfo : EIATTR_KPARAM_INFO
	.align		4
.L_16:
        /*0038*/ 	.byte	0x04, 0x17
        /*003a*/ 	.short	(.L_18 - .L_17)
.L_17:
        /*003c*/ 	.word	0x00000000
        /*0040*/ 	.short	0x0003
        /*0042*/ 	.short	0x0018
        /*0044*/ 	.byte	0x00, 0xf4, 0x21, 0x00


	//----- nvinfo : EIATTR_KPARAM_INFO
	.align		4
.L_18:
        /*0048*/ 	.byte	0x04, 0x17
        /*004a*/ 	.short	(.L_20 - .L_19)
.L_19:
        /*004c*/ 	.word	0x00000000
        /*0050*/ 	.short	0x0002
        /*0052*/ 	.short	0x0010
        /*0054*/ 	.byte	0x00, 0xf4, 0x21, 0x00


	//----- nvinfo : EIATTR_KPARAM_INFO
	.align		4
.L_20:
        /*0058*/ 	.byte	0x04, 0x17
        /*005a*/ 	.short	(.L_22 - .L_21)
.L_21:
        /*005c*/ 	.word	0x00000000
        /*0060*/ 	.short	0x0001
        /*0062*/ 	.short	0x0008
        /*0064*/ 	.byte	0x00, 0xf4, 0x21, 0x00


	//----- nvinfo : EIATTR_KPARAM_INFO
	.align		4
.L_22:
        /*0068*/ 	.byte	0x04, 0x17
        /*006a*/ 	.short	(.L_24 - .L_23)
.L_23:
        /*006c*/ 	.word	0x00000000
        /*0070*/ 	.short	0x0000
        /*0072*/ 	.short	0x0000
        /*0074*/ 	.byte	0x00, 0xf4, 0x21, 0x00


	//----- nvinfo : EIATTR_SPARSE_MMA_MASK
	.align		4
.L_24:
        /*0078*/ 	.byte	0x03, 0x50
        /*007a*/ 	.short	0x0000


	//----- nvinfo : EIATTR_MAXREG_COUNT
	.align		4
        /*007c*/ 	.byte	0x03, 0x1b
        /*007e*/ 	.short	0x00ff


	//----- nvinfo : EIATTR_EXIT_INSTR_OFFSETS
	.align		4
        /*0080*/ 	.byte	0x04, 0x1c
        /*0082*/ 	.short	(.L_26 - .L_25)


	//   ....[0]....
.L_25:
        /*0084*/ 	.word	0x00000460


	//----- nvinfo : EIATTR_REQNTID
	.align		4
.L_26:
        /*0088*/ 	.byte	0x04, 0x10
        /*008a*/ 	.short	(.L_28 - .L_27)
.L_27:
        /*008c*/ 	.word	0x00000100
        /*0090*/ 	.word	0x00000001
        /*0094*/ 	.word	0x00000001


	//----- nvinfo : EIATTR_CBANK_PARAM_SIZE
	.align		4
.L_28:
        /*0098*/ 	.byte	0x03, 0x19
        /*009a*/ 	.short	0x0034


	//----- nvinfo : EIATTR_PARAM_CBANK
	.align		4
        /*009c*/ 	.byte	0x04, 0x0a
        /*009e*/ 	.short	(.L_30 - .L_29)
	.align		4
.L_29:
        /*00a0*/ 	.word	index@(.nv.constant0.triton_poi_fused_native_group_norm_relu_18)
        /*00a4*/ 	.short	0x0210
        /*00a6*/ 	.short	0x0034


	//----- nvinfo : EIATTR_SW_WAR
	.align		4
.L_30:
        /*00a8*/ 	.byte	0x04, 0x36
        /*00aa*/ 	.short	(.L_32 - .L_31)
.L_31:
        /*00ac*/ 	.word	0x00000008
.L_32:


//--------------------- .nv.callgraph             --------------------------
	.section	.nv.callgraph,"",@"SHT_CUDA_CALLGRAPH"
	.align	4
	.sectionentsize	8
	.align		4
        /*0000*/ 	.word	0x00000000
	.align		4
        /*0004*/ 	.word	0xffffffff
	.align		4
        /*0008*/ 	.word	0x00000000
	.align		4
        /*000c*/ 	.word	0xfffffffe
	.align		4
        /*0010*/ 	.word	0x00000000
	.align		4
        /*0014*/ 	.word	0xfffffffd
	.align		4
        /*0018*/ 	.word	0x00000000
	.align		4
        /*001c*/ 	.word	0xfffffffc


//--------------------- .nv.constant4             --------------------------
	.section	.nv.constant4,"a",@progbits
	.align	8
	.align		8
.nv.constant4:
        /*0000*/ 	.dword	_$_str


//--------------------- .text.triton_poi_fused_native_group_norm_relu_18 --------------------------
	.section	.text.triton_poi_fused_native_group_norm_relu_18,"ax",@progbits
	.align	128
        .global         triton_poi_fused_native_group_norm_relu_18
        .type           triton_poi_fused_native_group_norm_relu_18,@function
        .size           triton_poi_fused_native_group_norm_relu_18,(.L_x_1 - triton_poi_fused_native_group_norm_relu_18)
        .other          triton_poi_fused_native_group_norm_relu_18,@"STO_CUDA_ENTRY STV_DEFAULT"
triton_poi_fused_native_group_norm_relu_18:
.text.triton_poi_fused_native_group_norm_relu_18:
[----:B------:R-:W-:Y:S01]  /*0000*/  LDC R1, c[0x0][0x28] ;  /* 0x00000a00ff017b82 */ /* 0x000fe20000000800 */
[----:B------:R-:W1:Y:S07]  /*0010*/  S2R R0, SR_TID.X ;  /* 0x0000000000007919 */ /* 0x000e6e0000002100 */
[----:B------:R-:W2:Y:S01]  /*0020*/  LDC.64 R10, c[0x0][0x220] ;  /* 0x00008800ff0a7b82 */ /* 0x000ea20000000a00 */
[----:B------:R-:W-:Y:S01]  /*0030*/  ULDC.64 UR4, c[0x0][0x208] ;  /* 0x0000820000047ab9 */ /* 0x000fe20000000a00 */
[----:B------:R-:W3:Y:S06]  /*0040*/  S2R R3, SR_CTAID.X ;  /* 0x0000000000037919 */ /* 0x000eec0000002500 */
[----:B------:R-:W4:Y:S08]  /*0050*/  LDC.64 R8, c[0x0][0x218] ;  /* 0x00008600ff087b82 */ /* 0x000f300000000a00 */
[----:B------:R-:W5:Y:S01]  /*0060*/  LDC.64 R12, c[0x0][0x210] ;  /* 0x00008400ff0c7b82 */ /* 0x000f620000000a00 */
[----:B-1----:R-:W-:-:S05]  /*0070*/  IMAD.SHL.U32 R0, R0, 0x2, RZ ;  /* 0x0000000200007824 */ /* 0x002fca00078e00ff */
[----:B------:R-:W-:-:S05]  /*0080*/  LOP3.LUT R0, R0, 0x1fe, RZ, 0xc0, !PT ;  /* 0x000001fe00007812 */ /* 0x000fca00078ec0ff */
[----:B---3--:R-:W-:-:S04]  /*0090*/  IMAD R0, R3, 0x200, R0 ;  /* 0x0000020003007824 */ /* 0x008fc800078e0200 */
[----:B------:R-:W-:Y:S01]  /*00a0*/  IMAD.HI R3, R0, 0x2aaaaaab, RZ ;  /* 0x2aaaaaab00037827 */ /* 0x000fe200078e02ff */
[----:B------:R-:W-:-:S04]  /*00b0*/  IADD3 R2, R0, 0x1, RZ ;  /* 0x0000000100027810 */ /* 0x000fc80007ffe0ff */
[----:B------:R-:W-:Y:S01]  /*00c0*/  SHF.R.U32.HI R4, RZ, 0x1f, R3 ;  /* 0x0000001fff047819 */ /* 0x000fe20000011603 */
[----:B------:R-:W-:-:S03]  /*00d0*/  IMAD.HI R5, R2, 0x2aaaaaab, RZ ;  /* 0x2aaaaaab02057827 */ /* 0x000fc600078e02ff */
[CC--:B------:R-:W-:Y:S02]  /*00e0*/  LEA.HI R7, R3.reuse, R4.reuse, RZ, 0x1b ;  /* 0x0000000403077211 */ /* 0x0c0fe400078fd8ff */
[----:B------:R-:W-:Y:S02]  /*00f0*/  SHF.R.U32.HI R6, RZ, 0x1f, R5 ;  /* 0x0000001fff067819 */ /* 0x000fe40000011605 */
[----:B------:R-:W-:Y:S01]  /*0100*/  LEA.HI.SX32 R3, R3, R4, 0x11 ;  /* 0x0000000403037211 */ /* 0x000fe200078f8aff */
[----:B------:R-:W-:Y:S01]  /*0110*/  IMAD R7, R7, -0xc0, R0 ;  /* 0xffffff4007077824 */ /* 0x000fe200078e0200 */
[----:B------:R-:W-:-:S05]  /*0120*/  LEA.HI R5, R5, R6, RZ, 0x1b ;  /* 0x0000000605057211 */ /* 0x000fca00078fd8ff */
[----:B------:R-:W-:Y:S01]  /*0130*/  IMAD R5, R5, -0xc0, R2 ;  /* 0xffffff4005057824 */ /* 0x000fe200078e0202 */
[----:B------:R-:W-:-:S04]  /*0140*/  PRMT R2, R7, 0x9910, RZ ;  /* 0x0000991007027816 */ /* 0x000fc800000000ff */
[----:B------:R-:W-:Y:S02]  /*0150*/  PRMT R6, R5, 0x9910, RZ ;  /* 0x0000991005067816 */ /* 0x000fe400000000ff */
[----:B------:R-:W-:Y:S02]  /*0160*/  SHF.R.S32.HI R2, RZ, 0xf, R2 ;  /* 0x0000000fff027819 */ /* 0x000fe40000011402 */
[----:B------:R-:W-:Y:S02]  /*0170*/  SHF.R.S32.HI R6, RZ, 0xf, R6 ;  /* 0x0000000fff067819 */ /* 0x000fe40000011406 */
[----:B------:R-:W-:Y:S02]  /*0180*/  LOP3.LUT R2, R2, 0xffff, RZ, 0xc0, !PT ;  /* 0x0000ffff02027812 */ /* 0x000fe400078ec0ff */
[----:B------:R-:W-:Y:S02]  /*0190*/  LOP3.LUT R6, R6, 0xffff, RZ, 0xc0, !PT ;  /* 0x0000ffff06067812 */ /* 0x000fe400078ec0ff */
[----:B------:R-:W-:-:S02]  /*01a0*/  LEA.HI R2, R2, R7, RZ, 0x15 ;  /* 0x0000000702027211 */ /* 0x000fc400078fa8ff */
[----:B------:R-:W-:Y:S02]  /*01b0*/  LEA.HI R5, R6, R5, RZ, 0x15 ;  /* 0x0000000506057211 */ /* 0x000fe400078fa8ff */
[----:B------:R-:W-:Y:S02]  /*01c0*/  PRMT R2, R2, 0x9910, RZ ;  /* 0x0000991002027816 */ /* 0x000fe400000000ff */
[----:B------:R-:W-:Y:S02]  /*01d0*/  PRMT R5, R5, 0x9910, RZ ;  /* 0x0000991005057816 */ /* 0x000fe400000000ff */
[----:B------:R-:W-:Y:S02]  /*01e0*/  SHF.R.S32.HI R2, RZ, 0x5, R2 ;  /* 0x00000005ff027819 */ /* 0x000fe40000011402 */
[----:B------:R-:W-:Y:S02]  /*01f0*/  SHF.R.S32.HI R5, RZ, 0x5, R5 ;  /* 0x00000005ff057819 */ /* 0x000fe40000011405 */
[----:B------:R-:W-:-:S02]  /*0200*/  PRMT R2, R2, 0x9910, RZ ;  /* 0x0000991002027816 */ /* 0x000fc400000000ff */
[----:B------:R-:W-:-:S03]  /*0210*/  PRMT R4, R5, 0x9910, RZ ;  /* 0x0000991005047816 */ /* 0x000fc600000000ff */
[C---:B------:R-:W-:Y:S02]  /*0220*/  IMAD R15, R3.reuse, 0x6, R2 ;  /* 0x00000006030f7824 */ /* 0x040fe400078e0202 */
[----:B------:R-:W-:Y:S02]  /*0230*/  IMAD R17, R3, 0x6, R4 ;  /* 0x0000000603117824 */ /* 0x000fe400078e0204 */
[--C-:B--2---:R-:W-:Y:S01]  /*0240*/  IMAD.WIDE R18, R15, 0x4, R10.reuse ;  /* 0x000000040f127825 */ /* 0x104fe200078e020a */
[----:B------:R-:W1:Y:S03]  /*0250*/  LDC.64 R2, c[0x0][0x228] ;  /* 0x00008a00ff027b82 */ /* 0x000e660000000a00 */
[C---:B------:R-:W-:Y:S01]  /*0260*/  IMAD.WIDE R20, R17.reuse, 0x4, R10 ;  /* 0x0000000411147825 */ /* 0x040fe200078e020a */
[----:B------:R-:W2:Y:S04]  /*0270*/  LDG.E.EL R6, desc[UR4][R18.64] ;  /* 0x0000000412067981 */ /* 0x000ea8000c2e1900 */
[----:B------:R-:W3:Y:S01]  /*0280*/  LDC.64 R4, c[0x0][0x230] ;  /* 0x00008c00ff047b82 */ /* 0x000ee20000000a00 */
[----:B------:R-:W2:Y:S01]  /*0290*/  LDG.E.EL R10, desc[UR4][R20.64] ;  /* 0x00000004140a7981 */ /* 0x000ea2000c2e1900 */
[----:B----4-:R-:W-:-:S04]  /*02a0*/  IMAD.WIDE R16, R17, 0x4, R8 ;  /* 0x0000000411107825 */ /* 0x010fc800078e0208 */
[----:B------:R-:W-:Y:S02]  /*02b0*/  IMAD.WIDE R14, R15, 0x4, R8 ;  /* 0x000000040f0e7825 */ /* 0x000fe400078e0208 */
[----:B------:R-:W4:Y:S02]  /*02c0*/  LDG.E.EL R16, desc[UR4][R16.64] ;  /* 0x0000000410107981 */ /* 0x000f24000c2e1900 */
[----:B-----5:R-:W-:Y:S02]  /*02d0*/  IMAD.WIDE R12, R0, 0x4, R12 ;  /* 0x00000004000c7825 */ /* 0x020fe400078e020c */
[----:B------:R-:W5:Y:S04]  /*02e0*/  LDG.E.EL R11, desc[UR4][R14.64] ;  /* 0x000000040e0b7981 */ /* 0x000f68000c2e1900 */
[----:B------:R-:W5:Y:S01]  /*02f0*/  LDG.E.64 R8, desc[UR4][R12.64] ;  /* 0x000000040c087981 */ /* 0x000f62000c1e1b00 */
[----:B-1----:R-:W-:-:S06]  /*0300*/  IMAD.WIDE R2, R7, 0x4, R2 ;  /* 0x0000000407027825 */ /* 0x002fcc00078e0202 */
[----:B------:R-:W4:Y:S01]  /*0310*/  LDG.E.EL.64 R2, desc[UR4][R2.64] ;  /* 0x0000000402027981 */ /* 0x000f22000c2e1b00 */
[----:B---3--:R-:W-:-:S06]  /*0320*/  IMAD.WIDE R4, R7, 0x4, R4 ;  /* 0x0000000407047825 */ /* 0x008fcc00078e0204 */
[----:B------:R-:W3:Y:S01]  /*0330*/  LDG.E.EL.64 R4, desc[UR4][R4.64] ;  /* 0x0000000404047981 */ /* 0x000ee2000c2e1b00 */
[----:B------:R-:W-:-:S04]  /*0340*/  IMAD.MOV.U32 R7, RZ, RZ, 0x38000000 ;  /* 0x38000000ff077424 */ /* 0x000fc800078e00ff */
[-C--:B--2---:R-:W-:Y:S01]  /*0350*/  FFMA R18, R6, R7.reuse, 9.9999997473787516356e-06 ;  /* 0x3727c5ac06127423 */ /* 0x084fe20000000007 */
[----:B------:R-:W-:-:S05]  /*0360*/  FFMA R10, R10, R7, 9.9999997473787516356e-06 ;  /* 0x3727c5ac0a0a7423 */ /* 0x000fca0000000007 */
[----:B------:R-:W1:Y:S01]  /*0370*/  MUFU.RSQ R18, R18 ;  /* 0x0000001200127308 */ /* 0x000e620000001400 */
[----:B------:R-:W2:Y:S07]  /*0380*/  LDC.64 R6, c[0x0][0x238] ;  /* 0x00008e00ff067b82 */ /* 0x000eae0000000a00 */
[----:B------:R-:W4:Y:S01]  /*0390*/  MUFU.RSQ R10, R10 ;  /* 0x0000000a000a7308 */ /* 0x000f220000001400 */
[----:B-----5:R-:W-:Y:S01]  /*03a0*/  FADD R11, R8, -R11 ;  /* 0x8000000b080b7221 */ /* 0x020fe20000000000 */
[----:B----4-:R-:W-:-:S03]  /*03b0*/  FADD R9, R9, -R16 ;  /* 0x8000001009097221 */ /* 0x010fc60000000000 */
[----:B-1----:R-:W-:Y:S01]  /*03c0*/  FMUL R11, R18, R11 ;  /* 0x0000000b120b7220 */ /* 0x002fe20000400000 */
[----:B0-----:R-:W-:-:S03]  /*03d0*/  FMUL R8, R10, R9 ;  /* 0x000000090a087220 */ /* 0x001fc60000400000 */
[----:B---3--:R-:W-:Y:S01]  /*03e0*/  FFMA R2, R2, R11, R4 ;  /* 0x0000000b02027223 */ /* 0x008fe20000000004 */
[----:B------:R-:W-:-:S04]  /*03f0*/  FFMA R3, R3, R8, R5 ;  /* 0x0000000803037223 */ /* 0x000fc80000000005 */
[----:B------:R-:W-:Y:S02]  /*0400*/  FSETP.GEU.AND P0, PT, R2, RZ, PT ;  /* 0x000000ff0200720b */ /* 0x000fe40003f0e000 */
[C---:B------:R-:W-:Y:S01]  /*0410*/  FSETP.GEU.AND P1, PT, R3.reuse, RZ, PT ;  /* 0x000000ff0300720b */ /* 0x040fe20003f2e000 */
[----:B--2---:R-:W-:Y:S01]  /*0420*/  IMAD.WIDE R6, R0, 0x4, R6 ;  /* 0x0000000400067825 */ /* 0x004fe200078e0206 */
[----:B------:R-:W-:Y:S02]  /*0430*/  FSEL R2, R2, RZ, P0 ;  /* 0x000000ff02027208 */ /* 0x000fe40000000000 */
[----:B------:R-:W-:-:S05]  /*0440*/  FSEL R3, R3, RZ, P1 ;  /* 0x000000ff03037208 */ /* 0x000fca0000800000 */
[----:B------:R-:W-:Y:S01]  /*0450*/  STG.E.64 desc[UR4][R6.64], R2 ;  /* 0x0000000206007986 */ /* 0x000fe2000c101b04 */
[----:B------:R-:W-:Y:S05]  /*0460*/  EXIT ;  /* 0x000000000000794d */ /* 0x000fea0003800000 */
.L_x_0:
[----:B------:R-:W-:-:S00]  /*0470*/  BRA `(.L_x_0) ;  /* 0xfffffffc00fc7947 */ /* 0x000fc0000383ffff */
[----:B------:R-:W-:-:S00]  /*0480*/  NOP ;  /* 0x0000000000007918 */ /* 0x000fc00000000000 */
[----:B------:R-:W-:-:S00]  /*0490*/  NOP ;  /* 0x0000000000007918 */ /* 0x000fc00000000000 */
[----:B------:R-:W-:-:S00]  /*04a0*/  NOP ;  /* 0x0000000000007918 */ /* 0x000fc00000000000 */
[----:B------:R-:W-:-:S00]  /*04b0*/  NOP ;  /* 0x0000000000007918 */ /* 0x000fc00000000000 */
[----:B------:R-:W-:-:S00]  /*04c0*/  NOP ;  /* 0x0000000000007918 */ /* 0x000fc00000000000 */
[----:B------:R-:W-:-:S00]  /*04d0*/  NOP ;  /* 0x0000000000007918 */ /* 0x000fc00000000000 */
[----:B------:R-:W-:-:S00]  /*04e0*/  NOP ;  /* 0x0000000000007918 */ /* 0x000fc00000000000 */
[----:B------:R-:W-:-:S00]  /*04f0*/  NOP ;  /* 0x0000000000007918 */ /* 0x000fc00000000000 */
.L_x_1:


//--------------------- .nv.global.init           --------------------------
	.section	.nv.global.init,"aw",@progbits
.nv.global.init:
	.type		_$_str,@object
	.size		_$_str,(.L_0 - _$_str)
_$_str:
        /*0000*/ 	.byte	0x5f, 0x5f, 0x43, 0x55, 0x44, 0x41, 0x5f, 0x46, 0x54, 0x5a, 0x00
.L_0:


//--------------------- .nv.constant0.triton_poi_fused_native_group_norm_relu_18 --------------------------
	.section	.nv.constant0.triton_poi_fused_native_group_norm_relu_18,"a",@progbits
	.sectionflags	@""
	.align	4
.nv.constant0.triton_poi_fused_native_group_norm_relu_18:
	.zero		580
